	.headerflags	@"EF_CUDA_TEXMODE_UNIFIED EF_CUDA_64BIT_ADDRESS EF_CUDA_ACCELERATORS EF_CUDA_SM90 EF_CUDA_VIRTUAL_SM(EF_CUDA_SM90)"
	.elftype	@"ET_EXEC"


//--------------------- .nv.info                  --------------------------
	.section	.nv.info,"",@"SHT_CUDA_INFO"
	.align	4


	//----- nvinfo : EIATTR_REGCOUNT
	.align		4
        /*0000*/ 	.byte	0x04, 0x2f
        /*0002*/ 	.short	(.L_1 - .L_0)
	.align		4
.L_0:
        /*0004*/ 	.word	index@(triton_poi_fused__softmax_0)
        /*0008*/ 	.word	0x00000014


	//----- nvinfo : EIATTR_MIN_STACK_SIZE
	.align		4
.L_1:
        /*000c*/ 	.byte	0x04, 0x12
        /*000e*/ 	.short	(.L_3 - .L_2)
	.align		4
.L_2:
        /*0010*/ 	.word	index@(triton_poi_fused__softmax_0)
        /*0014*/ 	.word	0x00000000


	//----- nvinfo : EIATTR_FRAME_SIZE
	.align		4
.L_3:
        /*0018*/ 	.byte	0x04, 0x11
        /*001a*/ 	.short	(.L_5 - .L_4)
	.align		4
.L_4:
        /*001c*/ 	.word	index@(triton_poi_fused__softmax_0)
        /*0020*/ 	.word	0x00000000


	//----- nvinfo : EIATTR_MIN_STACK_SIZE
	.align		4
.L_5:
        /*0024*/ 	.byte	0x04, 0x12
        /*0026*/ 	.short	(.L_7 - .L_6)
	.align		4
.L_6:
        /*0028*/ 	.word	index@(triton_poi_fused__softmax_0)
        /*002c*/ 	.word	0x00000000
.L_7:


//--------------------- .nv.info.triton_poi_fused__softmax_0 --------------------------
	.section	.nv.info.triton_poi_fused__softmax_0,"",@"SHT_CUDA_INFO"
	.sectionflags	@""
	.align	4


	//----- nvinfo : EIATTR_CUDA_API_VERSION
	.align		4
        /*0000*/ 	.byte	0x04, 0x37
        /*0002*/ 	.short	(.L_9 - .L_8)
.L_8:
        /*0004*/ 	.word	0x0000007c


	//----- nvinfo : EIATTR_KPARAM_INFO
	.align		4
.L_9:
        /*0008*/ 	.byte	0x04, 0x17
        /*000a*/ 	.short	(.L_11 - .L_10)
.L_10:
        /*000c*/ 	.word	0x00000000
        /*0010*/ 	.short	0x0002
        /*0012*/ 	.short	0x0010
        /*0014*/ 	.byte	0x00, 0xf0, 0x11, 0x00


	//----- nvinfo : EIATTR_KPARAM_INFO
	.align		4
.L_11:
        /*0018*/ 	.byte	0x04, 0x17
        /*001a*/ 	.short	(.L_13 - .L_12)
.L_12:
        /*001c*/ 	.word	0x00000000
        /*0020*/ 	.short	0x0001
        /*0022*/ 	.short	0x0008
        /*0024*/ 	.byte	0x00, 0xf4, 0x21, 0x00


	//----- nvinfo : EIATTR_KPARAM_INFO
	.align		4
.L_13:
        /*0028*/ 	.byte	0x04, 0x17
        /*002a*/ 	.short	(.L_15 - .L_14)
.L_14:
        /*002c*/ 	.word	0x00000000
        /*0030*/ 	.short	0x0000
        /*0032*/ 	.short	0x0000
        /*0034*/ 	.byte	0x00, 0xf4, 0x21, 0x00


	//----- nvinfo : EIATTR_SPARSE_MMA_MASK
	.align		4
.L_15:
        /*0038*/ 	.byte	0x03, 0x50
        /*003a*/ 	.short	0x0000


	//----- nvinfo : EIATTR_MAXREG_COUNT
	.align		4
        /*003c*/ 	.byte	0x03, 0x1b
        /*003e*/ 	.short	0x00ff


	//----- nvinfo : EIATTR_EXIT_INSTR_OFFSETS
	.align		4
        /*0040*/ 	.byte	0x04, 0x1c
        /*0042*/ 	.short	(.L_17 - .L_16)


	//   ....[0]....
.L_16:
        /*0044*/ 	.word	0x00000310


	//   ....[1]....
        /*0048*/ 	.word	0x00000330


	//----- nvinfo : EIATTR_REQNTID
	.align		4
.L_17:
        /*004c*/ 	.byte	0x04, 0x10
        /*004e*/ 	.short	(.L_19 - .L_18)
.L_18:
        /*0050*/ 	.word	0x00000080
        /*0054*/ 	.word	0x00000001
        /*0058*/ 	.word	0x00000001


	//----- nvinfo : EIATTR_CBANK_PARAM_SIZE
	.align		4
.L_19:
        /*005c*/ 	.byte	0x03, 0x19
        /*005e*/ 	.short	0x0014


	//----- nvinfo : EIATTR_PARAM_CBANK
	.align		4
        /*0060*/ 	.byte	0x04, 0x0a
        /*0062*/ 	.short	(.L_21 - .L_20)
	.align		4
.L_20:
        /*0064*/ 	.word	index@(.nv.constant0.triton_poi_fused__softmax_0)
        /*0068*/ 	.short	0x0210
        /*006a*/ 	.short	0x0014


	//----- nvinfo : EIATTR_SW_WAR
	.align		4
.L_21:
        /*006c*/ 	.byte	0x04, 0x36
        /*006e*/ 	.short	(.L_23 - .L_22)
.L_22:
        /*0070*/ 	.word	0x00000008
.L_23:


//--------------------- .nv.callgraph             --------------------------
	.section	.nv.callgraph,"",@"SHT_CUDA_CALLGRAPH"
	.align	4
	.sectionentsize	8
	.align		4
        /*0000*/ 	.word	0x00000000
	.align		4
        /*0004*/ 	.word	0xffffffff
	.align		4
        /*0008*/ 	.word	0x00000000
	.align		4
        /*000c*/ 	.word	0xfffffffe
	.align		4
        /*0010*/ 	.word	0x00000000
	.align		4
        /*0014*/ 	.word	0xfffffffd
	.align		4
        /*0018*/ 	.word	0x00000000
	.align		4
        /*001c*/ 	.word	0xfffffffc


//--------------------- .text.triton_poi_fused__softmax_0 --------------------------
	.section	.text.triton_poi_fused__softmax_0,"ax",@progbits
	.align	128
        .global         triton_poi_fused__softmax_0
        .type           triton_poi_fused__softmax_0,@function
        .size           triton_poi_fused__softmax_0,(.L_x_1 - triton_poi_fused__softmax_0)
        .other          triton_poi_fused__softmax_0,@"STO_CUDA_ENTRY STV_DEFAULT"
triton_poi_fused__softmax_0:
.text.triton_poi_fused__softmax_0:
[----:B------:R-:W0:Y:S02]  /*0000*/  LDC R1, c[0x0][0x28] ;  /* 0x00000a00ff017b82 */ /* 0x000e240000000800 */
[----:B------:R-:W1:Y:S01]  /*0010*/  S2R R5, SR_TID.X ;  /* 0x0000000000057919 */ /* 0x000e620000002100 */
[----:B------:R-:W2:Y:S01]  /*0020*/  LDC.64 R2, c[0x0][0x210] ;  /* 0x00008400ff027b82 */ /* 0x000ea20000000a00 */
[----:B------:R-:W-:Y:S01]  /*0030*/  IMAD.MOV.U32 R17, RZ, RZ, RZ ;  /* 0x000000ffff117224 */ /* 0x000fe200078e00ff */
[----:B------:R-:W-:Y:S01]  /*0040*/  ULDC.64 UR4, c[0x0][0x208] ;  /* 0x0000820000047ab9 */ /* 0x000fe20000000a00 */
[----:B------:R-:W3:Y:S01]  /*0050*/  S2R R0, SR_CTAID.X ;  /* 0x0000000000007919 */ /* 0x000ee20000002500 */
[----:B-1----:R-:W-:Y:S02]  /*0060*/  LOP3.LUT R5, R5, 0x7f, RZ, 0xc0, !PT ;  /* 0x0000007f05057812 */ /* 0x002fe400078ec0ff */
[----:B---3--:R-:W-:-:S03]  /*0070*/  SHF.R.S32.HI R4, RZ, 0x18, R0 ;  /* 0x00000018ff047819 */ /* 0x008fc60000011400 */
[----:B------:R-:W-:Y:S01]  /*0080*/  IMAD R5, R0, 0x80, R5 ;  /* 0x0000008000057824 */ /* 0x000fe200078e0205 */
[----:B------:R-:W-:-:S04]  /*0090*/  SGXT R0, R4, 0x1 ;  /* 0x000000010400781a */ /* 0x000fc80000000200 */
[----:B------:R-:W-:Y:S02]  /*00a0*/  ISETP.GE.AND P0, PT, R5, 0x100, PT ;  /* 0x000001000500780c */ /* 0x000fe40003f06270 */
[CC--:B------:R-:W-:Y:S02]  /*00b0*/  LEA.HI R4, R0.reuse, R5.reuse, RZ, 0x4 ;  /* 0x0000000500047211 */ /* 0x0c0fe400078f20ff */
[----:B------:R-:W-:Y:S02]  /*00c0*/  LEA.HI R0, R0, R5, RZ, 0x6 ;  /* 0x0000000500007211 */ /* 0x000fe400078f30ff */
[----:B------:R-:W-:Y:S02]  /*00d0*/  LOP3.LUT R4, R4, 0xfffffff0, RZ, 0xc0, !PT ;  /* 0xfffffff004047812 */ /* 0x000fe400078ec0ff */
[----:B------:R-:W-:-:S04]  /*00e0*/  LOP3.LUT R0, R0, 0xffffffc0, RZ, 0xc0, !PT ;  /* 0xffffffc000007812 */ /* 0x000fc800078ec0ff */
[----:B------:R-:W-:-:S05]  /*00f0*/  IADD3 R13, R0, R5, -R4 ;  /* 0x00000005000d7210 */ /* 0x000fca0007ffe804 */
[----:B--2---:R-:W-:-:S04]  /*0100*/  IMAD.WIDE R6, R13, 0x4, R2 ;  /* 0x000000040d067825 */ /* 0x004fc800078e0202 */
[----:B------:R-:W-:Y:S01]  /*0110*/  VIADD R9, R13, 0x10 ;  /* 0x000000100d097836 */ /* 0x000fe20000000000 */
[----:B------:R-:W2:Y:S01]  /*0120*/  @!P0 LDG.E.EL R17, desc[UR4][R6.64] ;  /* 0x0000000406118981 */ /* 0x000ea2000c2e1900 */
[----:B------:R-:W-:Y:S02]  /*0130*/  IMAD.MOV.U32 R4, RZ, RZ, RZ ;  /* 0x000000ffff047224 */ /* 0x000fe400078e00ff */
[----:B------:R-:W-:Y:S01]  /*0140*/  IMAD.WIDE R8, R9, 0x4, R2 ;  /* 0x0000000409087825 */ /* 0x000fe200078e0202 */
[----:B------:R-:W-:-:S03]  /*0150*/  CS2R R14, SRZ ;  /* 0x00000000000e7805 */ /* 0x000fc6000001ff00 */
[----:B------:R-:W-:Y:S01]  /*0160*/  VIADD R11, R13, 0x20 ;  /* 0x000000200d0b7836 */ /* 0x000fe20000000000 */
[----:B------:R-:W3:Y:S03]  /*0170*/  @!P0 LDG.E.EL R4, desc[UR4][R8.64] ;  /* 0x0000000408048981 */ /* 0x000ee6000c2e1900 */
[----:B------:R-:W-:-:S05]  /*0180*/  IMAD.WIDE R10, R11, 0x4, R2 ;  /* 0x000000040b0a7825 */ /* 0x000fca00078e0202 */
[----:B------:R-:W4:Y:S01]  /*0190*/  @!P0 LDG.E.EL R14, desc[UR4][R10.64] ;  /* 0x000000040a0e8981 */ /* 0x000f22000c2e1900 */
[----:B------:R-:W-:-:S04]  /*01a0*/  VIADD R13, R13, 0x30 ;  /* 0x000000300d0d7836 */ /* 0x000fc80000000000 */
[----:B------:R-:W-:-:S05]  /*01b0*/  IMAD.WIDE R12, R13, 0x4, R2 ;  /* 0x000000040d0c7825 */ /* 0x000fca00078e0202 */
[----:B------:R-:W5:Y:S01]  /*01c0*/  @!P0 LDG.E.EL R15, desc[UR4][R12.64] ;  /* 0x000000040c0f8981 */ /* 0x000f62000c2e1900 */
[----:B------:R-:W-:Y:S02]  /*01d0*/  IMAD.MOV.U32 R0, RZ, RZ, RZ ;  /* 0x000000ffff007224 */ /* 0x000fe400078e00ff */
[----:B------:R-:W-:-:S05]  /*01e0*/  IMAD.WIDE R2, R5, 0x4, R2 ;  /* 0x0000000405027825 */ /* 0x000fca00078e0202 */
[----:B------:R1:W5:Y:S02]  /*01f0*/  @!P0 LDG.E R0, desc[UR4][R2.64] ;  /* 0x0000000402008981 */ /* 0x000364000c1e1900 */
[----:B-1----:R-:W1:Y:S02]  /*0200*/  LDC.64 R2, c[0x0][0x218] ;  /* 0x00008600ff027b82 */ /* 0x002e640000000a00 */
[----:B-1----:R-:W-:Y:S01]  /*0210*/  IMAD.WIDE R2, R5, 0x4, R2 ;  /* 0x0000000405027825 */ /* 0x002fe200078e0202 */
[C---:B--2---:R-:W-:Y:S02]  /*0220*/  FSETP.NAN.AND P2, PT, R17.reuse, R17, PT ;  /* 0x000000111100720b */ /* 0x044fe40003f48000 */
[----:B---3--:R-:W-:-:S11]  /*0230*/  FSETP.GT.AND P1, PT, R17, R4, PT ;  /* 0x000000041100720b */ /* 0x008fd60003f24000 */
[----:B------:R-:W-:-:S04]  /*0240*/  @!P2 FSEL R17, R17, R4, P1 ;  /* 0x000000041111a208 */ /* 0x000fc80000800000 */
[C---:B----4-:R-:W-:Y:S02]  /*0250*/  FSETP.GT.AND P1, PT, R17.reuse, R14, PT ;  /* 0x0000000e1100720b */ /* 0x050fe40003f24000 */
[----:B------:R-:W-:-:S11]  /*0260*/  FSETP.NAN.AND P2, PT, R17, R17, PT ;  /* 0x000000111100720b */ /* 0x000fd60003f48000 */
[----:B------:R-:W-:-:S04]  /*0270*/  @!P1 FSEL R17, R17, R14, P2 ;  /* 0x0000000e11119208 */ /* 0x000fc80001000000 */
[C---:B-----5:R-:W-:Y:S02]  /*0280*/  FSETP.GT.AND P1, PT, R17.reuse, R15, PT ;  /* 0x0000000f1100720b */ /* 0x060fe40003f24000 */
[----:B------:R-:W-:-:S11]  /*0290*/  FSETP.NAN.AND P2, PT, R17, R17, PT ;  /* 0x000000111100720b */ /* 0x000fd60003f48000 */
[----:B------:R-:W-:-:S05]  /*02a0*/  @!P1 FSEL R17, R17, R15, P2 ;  /* 0x0000000f11119208 */ /* 0x000fca0001000000 */
[----:B------:R-:W-:-:S04]  /*02b0*/  FADD R0, -R17, R0 ;  /* 0x0000000011007221 */ /* 0x000fc80000000100 */
[----:B------:R-:W-:-:S05]  /*02c0*/  FMUL R0, R0, 1.4426950216293334961 ;  /* 0x3fb8aa3b00007820 */ /* 0x000fca0000400000 */
[----:B------:R-:W-:-:S13]  /*02d0*/  FSETP.GEU.AND P1, PT, R0, -126, PT ;  /* 0xc2fc00000000780b */ /* 0x000fda0003f2e000 */
[----:B------:R-:W-:-:S04]  /*02e0*/  @!P1 FMUL R0, R0, 0.5 ;  /* 0x3f00000000009820 */ /* 0x000fc80000400000 */
[----:B------:R-:W1:Y:S02]  /*02f0*/  MUFU.EX2 R7, R0 ;  /* 0x0000000000077308 */ /* 0x000e640000000800 */
[----:B-1----:R-:W-:Y:S01]  /*0300*/  @!P1 FMUL R7, R7, R7 ;  /* 0x0000000707079220 */ /* 0x002fe20000400000 */
[----:B------:R-:W-:Y:S06]  /*0310*/  @P0 EXIT ;  /* 0x000000000000094d */ /* 0x000fec0003800000 */
[----:B------:R-:W-:Y:S01]  /*0320*/  STG.E desc[UR4][R2.64], R7 ;  /* 0x0000000702007986 */ /* 0x000fe2000c101904 */
[----:B------:R-:W-:Y:S05]  /*0330*/  EXIT ;  /* 0x000000000000794d */ /* 0x000fea0003800000 */
.L_x_0:
[----:B------:R-:W-:-:S00]  /*0340*/  BRA `(.L_x_0) ;  /* 0xfffffffc00fc7947 */ /* 0x000fc0000383ffff */
[----:B------:R-:W-:-:S00]  /*0350*/  NOP ;  /* 0x0000000000007918 */ /* 0x000fc00000000000 */
        /* <DEDUP_REMOVED lines=10> */
.L_x_1:


//--------------------- .nv.constant0.triton_poi_fused__softmax_0 --------------------------
	.section	.nv.constant0.triton_poi_fused__softmax_0,"a",@progbits
	.sectionflags	@""
	.align	4
.nv.constant0.triton_poi_fused__softmax_0:
	.zero		548
